//
// Generated by NVIDIA NVVM Compiler
//
// Compiler Build ID: CL-36424714
// Cuda compilation tools, release 13.0, V13.0.88
// Based on NVVM 20.0.0
//

.version 9.0
.target sm_100
.address_size 64

	// .globl	_Z6kernelPf
.const .align 4 .b8 cs[12];
.global .align 4 .b8 __cudart_i2opi_f[24] = {65, 144, 67, 60, 153, 149, 98, 219, 192, 221, 52, 245, 209, 87, 39, 252, 41, 21, 68, 78, 110, 131, 249, 162};

.visible .entry _Z6kernelPf(
	.param .u64 .ptr .align 1 _Z6kernelPf_param_0
)
{
	.local .align 4 .b8 	__local_depot0[28];
	.reg .b64 	%SP;
	.reg .b64 	%SPL;
	.reg .pred 	%p<19>;
	.reg .b32 	%r<53>;
	.reg .b32 	%f<103>;
	.reg .b64 	%rd<25>;
	.reg .b64 	%fd<3>;

	mov.u64 	%SPL, __local_depot0;
	ld.param.u64 	%rd9, [_Z6kernelPf_param_0];
	add.u64 	%rd1, %SPL, 0;
	mov.u32 	%r16, %ctaid.x;
	mov.u32 	%r17, %ntid.x;
	mov.u32 	%r18, %tid.x;
	mad.lo.s32 	%r1, %r16, %r17, %r18;
	ld.const.f32 	%f14, [cs];
	cvt.rn.f32.s32 	%f15, %r1;
	fma.rn.f32 	%f16, %f14, %f15, 0f3F800000;
	ld.const.f32 	%f17, [cs+4];
	ld.const.f32 	%f18, [cs+8];
	fma.rn.f32 	%f19, %f17, %f16, %f18;
	mul.f32 	%f20, %f16, %f19;
	mul.f32 	%f21, %f16, %f20;
	mul.f32 	%f22, %f17, %f18;
	sub.f32 	%f23, %f21, %f22;
	abs.f32 	%f1, %f23;
	mul.f32 	%f24, %f1, 0f3F22F983;
	cvt.rni.s32.f32 	%r52, %f24;
	cvt.rn.f32.s32 	%f25, %r52;
	fma.rn.f32 	%f26, %f25, 0fBFC90FDA, %f1;
	fma.rn.f32 	%f27, %f25, 0fB3A22168, %f26;
	fma.rn.f32 	%f101, %f25, 0fA7C234C5, %f27;
	abs.f32 	%f3, %f1;
	setp.ltu.f32 	%p1, %f3, 0f47CE4780;
	@%p1 bra 	$L__BB0_8;
	setp.neu.f32 	%p2, %f3, 0f7F800000;
	@%p2 bra 	$L__BB0_3;
	mov.f32 	%f30, 0f00000000;
	mul.rn.f32 	%f101, %f1, %f30;
	mov.b32 	%r52, 0;
	bra.uni 	$L__BB0_8;
$L__BB0_3:
	mov.b32 	%r3, %f1;
	shl.b32 	%r20, %r3, 8;
	or.b32  	%r4, %r20, -2147483648;
	mov.b64 	%rd24, 0;
	mov.b32 	%r49, 0;
	mov.u64 	%rd22, __cudart_i2opi_f;
	mov.u64 	%rd23, %rd1;
$L__BB0_4:
	.pragma "nounroll";
	ld.global.nc.u32 	%r21, [%rd22];
	mad.wide.u32 	%rd13, %r21, %r4, %rd24;
	shr.u64 	%rd24, %rd13, 32;
	st.local.u32 	[%rd23], %rd13;
	add.s32 	%r49, %r49, 1;
	add.s64 	%rd23, %rd23, 4;
	add.s64 	%rd22, %rd22, 4;
	setp.ne.s32 	%p3, %r49, 6;
	@%p3 bra 	$L__BB0_4;
	shr.u32 	%r22, %r3, 23;
	st.local.u32 	[%rd1+24], %rd24;
	and.b32  	%r7, %r22, 31;
	and.b32  	%r23, %r22, 224;
	add.s32 	%r24, %r23, -128;
	shr.u32 	%r25, %r24, 5;
	mul.wide.u32 	%rd14, %r25, 4;
	sub.s64 	%rd8, %rd1, %rd14;
	ld.local.u32 	%r50, [%rd8+24];
	ld.local.u32 	%r51, [%rd8+20];
	setp.eq.s32 	%p4, %r7, 0;
	@%p4 bra 	$L__BB0_7;
	shf.l.wrap.b32 	%r50, %r51, %r50, %r7;
	ld.local.u32 	%r26, [%rd8+16];
	shf.l.wrap.b32 	%r51, %r26, %r51, %r7;
$L__BB0_7:
	shr.u32 	%r27, %r50, 30;
	shf.l.wrap.b32 	%r28, %r51, %r50, 2;
	shl.b32 	%r29, %r51, 2;
	shr.u32 	%r30, %r28, 31;
	add.s32 	%r31, %r30, %r27;
	neg.s32 	%r32, %r31;
	setp.lt.s32 	%p5, %r3, 0;
	selp.b32 	%r52, %r32, %r31, %p5;
	xor.b32  	%r33, %r28, %r3;
	shr.s32 	%r34, %r28, 31;
	xor.b32  	%r35, %r34, %r28;
	xor.b32  	%r36, %r34, %r29;
	cvt.u64.u32 	%rd15, %r35;
	shl.b64 	%rd16, %rd15, 32;
	cvt.u64.u32 	%rd17, %r36;
	or.b64  	%rd18, %rd16, %rd17;
	cvt.rn.f64.s64 	%fd1, %rd18;
	mul.f64 	%fd2, %fd1, 0d3BF921FB54442D19;
	cvt.rn.f32.f64 	%f28, %fd2;
	neg.f32 	%f29, %f28;
	setp.lt.s32 	%p6, %r33, 0;
	selp.f32 	%f101, %f29, %f28, %p6;
$L__BB0_8:
	mul.rn.f32 	%f32, %f101, %f101;
	and.b32  	%r38, %r52, 1;
	setp.eq.b32 	%p7, %r38, 1;
	selp.f32 	%f33, 0f3F800000, %f101, %p7;
	fma.rn.f32 	%f34, %f32, %f33, 0f00000000;
	fma.rn.f32 	%f35, %f32, 0f37CBAC00, 0fBAB607ED;
	selp.f32 	%f36, %f35, 0fB94D4153, %p7;
	selp.f32 	%f37, 0f3D2AAABB, 0f3C0885E4, %p7;
	fma.rn.f32 	%f38, %f36, %f32, %f37;
	selp.f32 	%f39, 0fBEFFFFFF, 0fBE2AAAA8, %p7;
	fma.rn.f32 	%f40, %f38, %f32, %f39;
	fma.rn.f32 	%f41, %f40, %f34, %f33;
	and.b32  	%r39, %r52, 2;
	setp.eq.s32 	%p8, %r39, 0;
	mov.f32 	%f42, 0f00000000;
	sub.f32 	%f43, %f42, %f41;
	selp.f32 	%f7, %f41, %f43, %p8;
	abs.f32 	%f8, %f7;
	setp.lt.f32 	%p9, %f8, 0f00800000;
	mul.f32 	%f44, %f8, 0f4B800000;
	selp.f32 	%f45, %f44, %f8, %p9;
	selp.f32 	%f46, 0fC1C00000, 0f00000000, %p9;
	mov.b32 	%r40, %f45;
	add.s32 	%r41, %r40, -1060439283;
	and.b32  	%r42, %r41, -8388608;
	sub.s32 	%r43, %r40, %r42;
	mov.b32 	%f47, %r43;
	cvt.rn.f32.s32 	%f48, %r42;
	fma.rn.f32 	%f49, %f48, 0f34000000, %f46;
	add.f32 	%f50, %f47, 0fBF800000;
	add.f32 	%f51, %f47, 0f3F800000;
	rcp.approx.ftz.f32 	%f52, %f51;
	add.f32 	%f53, %f50, %f50;
	mul.f32 	%f54, %f53, %f52;
	mul.f32 	%f55, %f54, %f54;
	sub.f32 	%f56, %f50, %f54;
	add.f32 	%f57, %f56, %f56;
	neg.f32 	%f58, %f54;
	fma.rn.f32 	%f59, %f58, %f50, %f57;
	mul.rn.f32 	%f60, %f52, %f59;
	fma.rn.f32 	%f61, %f55, 0f3A2C32E4, 0f3B52E7DB;
	fma.rn.f32 	%f62, %f61, %f55, 0f3C93BB73;
	fma.rn.f32 	%f63, %f62, %f55, 0f3DF6384F;
	mul.rn.f32 	%f64, %f63, %f55;
	fma.rn.f32 	%f65, %f54, 0f3FB8AA3B, %f49;
	sub.f32 	%f66, %f49, %f65;
	fma.rn.f32 	%f67, %f54, 0f3FB8AA3B, %f66;
	fma.rn.f32 	%f68, %f60, 0f3FB8AA3B, %f67;
	fma.rn.f32 	%f69, %f54, 0f32A55E34, %f68;
	mul.f32 	%f70, %f64, 0f40400000;
	fma.rn.f32 	%f71, %f70, %f60, %f69;
	fma.rn.f32 	%f72, %f64, %f54, %f71;
	add.rn.f32 	%f73, %f65, %f72;
	neg.f32 	%f74, %f65;
	add.rn.f32 	%f75, %f73, %f74;
	neg.f32 	%f76, %f75;
	add.rn.f32 	%f77, %f72, %f76;
	mov.f32 	%f78, 0f40400000;
	mul.rn.f32 	%f79, %f73, %f78;
	neg.f32 	%f80, %f79;
	fma.rn.f32 	%f81, %f73, 0f40400000, %f80;
	fma.rn.f32 	%f82, %f77, 0f40400000, %f81;
	cvt.rni.f32.f32 	%f83, %f79;
	sub.f32 	%f84, %f79, %f83;
	add.f32 	%f85, %f84, %f82;
	fma.rn.f32 	%f86, %f85, 0f391FCB8E, 0f3AAF85ED;
	fma.rn.f32 	%f87, %f86, %f85, 0f3C1D9856;
	fma.rn.f32 	%f88, %f87, %f85, 0f3D6357BB;
	fma.rn.f32 	%f89, %f88, %f85, 0f3E75FDEC;
	fma.rn.f32 	%f90, %f89, %f85, 0f3F317218;
	fma.rn.f32 	%f91, %f90, %f85, 0f3F800000;
	cvt.rzi.s32.f32 	%r44, %f83;
	setp.gt.f32 	%p10, %f83, 0f00000000;
	selp.b32 	%r45, 0, -2097152000, %p10;
	add.s32 	%r46, %r45, 2130706432;
	mov.b32 	%f92, %r46;
	mul.f32 	%f93, %f91, %f92;
	shl.b32 	%r47, %r44, 23;
	sub.s32 	%r48, %r47, %r45;
	mov.b32 	%f94, %r48;
	mul.f32 	%f95, %f93, %f94;
	abs.f32 	%f96, %f79;
	setp.gt.f32 	%p11, %f96, 0f43180000;
	setp.lt.f32 	%p12, %f79, 0f00000000;
	selp.f32 	%f97, 0f00000000, 0f7F800000, %p12;
	selp.f32 	%f9, %f97, %f95, %p11;
	setp.eq.f32 	%p13, %f7, 0f3F800000;
	mov.f32 	%f102, 0f3F800000;
	@%p13 bra 	$L__BB0_15;
	setp.num.f32 	%p14, %f8, %f8;
	@%p14 bra 	$L__BB0_11;
	mov.f32 	%f98, 0f40400000;
	add.rn.f32 	%f102, %f7, %f98;
	bra.uni 	$L__BB0_15;
$L__BB0_11:
	setp.neu.f32 	%p15, %f7, 0f00000000;
	setp.neu.f32 	%p16, %f8, 0f7F800000;
	and.pred  	%p17, %p15, %p16;
	@%p17 bra 	$L__BB0_13;
	add.f32 	%f102, %f7, %f7;
	bra.uni 	$L__BB0_15;
$L__BB0_13:
	setp.geu.f32 	%p18, %f7, 0f00000000;
	mov.f32 	%f102, %f9;
	@%p18 bra 	$L__BB0_15;
	neg.f32 	%f102, %f9;
$L__BB0_15:
	cvta.to.global.u64 	%rd19, %rd9;
	sqrt.rn.f32 	%f99, %f1;
	div.rn.f32 	%f100, %f102, %f99;
	mul.wide.s32 	%rd20, %r1, 4;
	add.s64 	%rd21, %rd19, %rd20;
	st.global.f32 	[%rd21], %f100;
	ret;

}


// ===== COMPILED SASS (sm_100) =====

	.target	sm_100

	.elftype	@"ET_EXEC"


//--------------------- .note.nv.tkinfo           --------------------------
	.section	.note.nv.tkinfo,"",@"SHT_NOTE"
	.sectionflags	@"SHF_NOTE_NV_TKINFO"
	.tkinfo
        /*0018*/ 	.word	0x00000002
        /*0030*/ 	.string	""
        /*0030*/ 	.string	"ptxas"
        /*0030*/ 	.string	"Cuda compilation tools, release 13.0, V13.0.88"
        /*0030*/ 	.string	"Build cuda_13.0.r13.0/compiler.36424714_0"
        /*0030*/ 	.string	"-arch sm_100 -m 64 "



//--------------------- .note.nv.cuinfo           --------------------------
	.section	.note.nv.cuinfo,"",@"SHT_NOTE"
	.sectionflags	@"SHF_NOTE_NV_CUINFO"
        /*0018*/ 	.short	0x0002
        /*001a*/ 	.short	0x0064
        /*001c*/ 	.short	0x0082
	.zero		2


//--------------------- .nv.info                  --------------------------
	.section	.nv.info,"",@"SHT_CUDA_INFO"
	.align	4


	//----- nvinfo : EIATTR_REGCOUNT
	.align		4
        /*0000*/ 	.byte	0x04, 0x2f
        /*0002*/ 	.short	(.L_3 - .L_2)
	.align		4
.L_2:
        /*0004*/ 	.word	index@(_Z6kernelPf)
        /*0008*/ 	.word	0x00000013


	//----- nvinfo : EIATTR_FRAME_SIZE
	.align		4
.L_3:
        /*000c*/ 	.byte	0x04, 0x11
        /*000e*/ 	.short	(.L_5 - .L_4)
	.align		4
.L_4:
        /*0010*/ 	.word	index@($__internal_1_$__cuda_sm3x_div_rn_noftz_f32_slowpath)
        /*0014*/ 	.word	0x00000000


	//----- nvinfo : EIATTR_FRAME_SIZE
	.align		4
.L_5:
        /*0018*/ 	.byte	0x04, 0x11
        /*001a*/ 	.short	(.L_7 - .L_6)
	.align		4
.L_6:
        /*001c*/ 	.word	index@($__internal_0_$__cuda_sm20_sqrt_rn_f32_slowpath)
        /*0020*/ 	.word	0x00000000


	//----- nvinfo : EIATTR_FRAME_SIZE
	.align		4
.L_7:
        /*0024*/ 	.byte	0x04, 0x11
        /*0026*/ 	.short	(.L_9 - .L_8)
	.align		4
.L_8:
        /*0028*/ 	.word	index@(_Z6kernelPf)
        /*002c*/ 	.word	0x00000000


	//----- nvinfo : EIATTR_MIN_STACK_SIZE
	.align		4
.L_9:
        /*0030*/ 	.byte	0x04, 0x12
        /*0032*/ 	.short	(.L_11 - .L_10)
	.align		4
.L_10:
        /*0034*/ 	.word	index@(_Z6kernelPf)
        /*0038*/ 	.word	0x00000000
.L_11:


//--------------------- .nv.compat                --------------------------
	.section	.nv.compat,"",@"SHT_CUDA_COMPAT_INFO"
	.align	4
        /*0000*/ 	.byte	0x02, 0x09, 0x00, 0x00, 0x02, 0x02, 0x01, 0x00, 0x02, 0x05, 0x05, 0x00, 0x03, 0x07, 0x01, 0x01
        /*0010*/ 	.byte	0x02, 0x03, 0x00, 0x00, 0x02, 0x06, 0x01, 0x00, 0x04, 0x0b, 0x08, 0x00, 0x01, 0x00, 0x00, 0x00
        /*0020*/ 	.byte	0x00, 0x00, 0x00, 0x00


//--------------------- .nv.info._Z6kernelPf      --------------------------
	.section	.nv.info._Z6kernelPf,"",@"SHT_CUDA_INFO"
	.sectionflags	@""
	.align	4


	//----- nvinfo : EIATTR_CUDA_API_VERSION
	.align		4
        /*0000*/ 	.byte	0x04, 0x37
        /*0002*/ 	.short	(.L_13 - .L_12)
.L_12:
        /*0004*/ 	.word	0x00000082


	//----- nvinfo : EIATTR_KPARAM_INFO
	.align		4
.L_13:
        /*0008*/ 	.byte	0x04, 0x17
        /*000a*/ 	.short	(.L_15 - .L_14)
.L_14:
        /*000c*/ 	.word	0x00000000
        /*0010*/ 	.short	0x0000
        /*0012*/ 	.short	0x0000
        /*0014*/ 	.byte	0x00, 0xf5, 0x21, 0x00


	//----- nvinfo : EIATTR_SPARSE_MMA_MASK
	.align		4
.L_15:
        /*0018*/ 	.byte	0x03, 0x50
        /*001a*/ 	.short	0x0000


	//----- nvinfo : EIATTR_MAXREG_COUNT
	.align		4
        /*001c*/ 	.byte	0x03, 0x1b
        /*001e*/ 	.short	0x00ff


	//----- nvinfo : EIATTR_MERCURY_ISA_VERSION
	.align		4
        /*0020*/ 	.byte	0x03, 0x5f
        /*0022*/ 	.short	0x0101


	//----- nvinfo : EIATTR_VRC_CTA_INIT_COUNT
	.align		4
        /*0024*/ 	.byte	0x02, 0x4a
	.zero		1
	.zero		1


	//----- nvinfo : EIATTR_EXIT_INSTR_OFFSETS
	.align		4
        /*0028*/ 	.byte	0x04, 0x1c
        /*002a*/ 	.short	(.L_17 - .L_16)


	//   ....[0]....
.L_16:
        /*002c*/ 	.word	0x00000f20


	//----- nvinfo : EIATTR_CRS_STACK_SIZE
	.align		4
.L_17:
        /*0030*/ 	.byte	0x04, 0x1e
        /*0032*/ 	.short	(.L_19 - .L_18)
.L_18:
        /*0034*/ 	.word	0x00000000


	//----- nvinfo : EIATTR_CBANK_PARAM_SIZE
	.align		4
.L_19:
        /*0038*/ 	.byte	0x03, 0x19
        /*003a*/ 	.short	0x0008


	//----- nvinfo : EIATTR_PARAM_CBANK
	.align		4
        /*003c*/ 	.byte	0x04, 0x0a
        /*003e*/ 	.short	(.L_21 - .L_20)
	.align		4
.L_20:
        /*0040*/ 	.word	index@(.nv.constant0._Z6kernelPf)
        /*0044*/ 	.short	0x0380
        /*0046*/ 	.short	0x0008


	//----- nvinfo : EIATTR_SW_WAR
	.align		4
.L_21:
        /*0048*/ 	.byte	0x04, 0x36
        /*004a*/ 	.short	(.L_23 - .L_22)
.L_22:
        /*004c*/ 	.word	0x00000008
.L_23:


//--------------------- .nv.callgraph             --------------------------
	.section	.nv.callgraph,"",@"SHT_CUDA_CALLGRAPH"
	.align	4
	.sectionentsize	8
	.align		4
        /*0000*/ 	.word	0x00000000
	.align		4
        /*0004*/ 	.word	0xffffffff
	.align		4
        /*0008*/ 	.word	0x00000000
	.align		4
        /*000c*/ 	.word	0xfffffffe
	.align		4
        /*0010*/ 	.word	0x00000000
	.align		4
        /*0014*/ 	.word	0xfffffffd
	.align		4
        /*0018*/ 	.word	0x00000000
	.align		4
        /*001c*/ 	.word	0xfffffffc


//--------------------- .nv.constant3             --------------------------
	.section	.nv.constant3,"a",@progbits
	.align	4
.nv.constant3:
	.type		cs,@object
	.size		cs,(.L_0 - cs)
cs:
	.zero		12
.L_0:


//--------------------- .nv.constant4             --------------------------
	.section	.nv.constant4,"a",@progbits
	.align	8
	.align		8
.nv.constant4:
        /*0000*/ 	.dword	__cudart_i2opi_f


//--------------------- .text._Z6kernelPf         --------------------------
	.section	.text._Z6kernelPf,"ax",@progbits
	.align	128
        .global         _Z6kernelPf
        .type           _Z6kernelPf,@function
        .size           _Z6kernelPf,(.L_x_26 - _Z6kernelPf)
        .other          _Z6kernelPf,@"STO_CUDA_ENTRY STV_DEFAULT"
_Z6kernelPf:
.text._Z6kernelPf:
[----:B------:R-:W-:Y:S01]  /*0000*/  LDC R1, c[0x0][0x37c] ;  /* 0x0000df00ff017b82 */ /* 0x000fe20000000800 */
[----:B------:R-:W0:Y:S07]  /*0010*/  S2R R3, SR_TID.X ;  /* 0x0000000000037919 */ /* 0x000e2e0000002100 */
[----:B------:R-:W0:Y:S01]  /*0020*/  S2UR UR4, SR_CTAID.X ;  /* 0x00000000000479c3 */ /* 0x000e220000002500 */
[----:B------:R-:W1:Y:S01]  /*0030*/  LDCU UR5, c[0x3][0x8] ;  /* 0x00c00100ff0577ac */ /* 0x000e620008000800 */
[----:B------:R-:W-:Y:S01]  /*0040*/  BSSY.RECONVERGENT B0, `(.L_x_0) ;  /* 0x0000074000007945 */ /* 0x000fe20003800200 */
[----:B------:R-:W2:Y:S05]  /*0050*/  LDCU.64 UR6, c[0x0][0x358] ;  /* 0x00006b00ff0677ac */ /* 0x000eaa0008000a00 */
[----:B------:R-:W0:Y:S08]  /*0060*/  LDC R4, c[0x0][0x360] ;  /* 0x0000d800ff047b82 */ /* 0x000e300000000800 */
[----:B------:R-:W1:Y:S01]  /*0070*/  LDC.64 R6, c[0x3][RZ] ;  /* 0x00c00000ff067b82 */ /* 0x000e620000000a00 */
[----:B0-----:R-:W-:-:S05]  /*0080*/  IMAD R4, R4, UR4, R3 ;  /* 0x0000000404047c24 */ /* 0x001fca000f8e0203 */
[----:B------:R-:W-:Y:S01]  /*0090*/  I2FP.F32.S32 R3, R4 ;  /* 0x0000000400037245 */ /* 0x000fe20000201400 */
[----:B-1----:R-:W-:-:S04]  /*00a0*/  FMUL R2, R7, UR5 ;  /* 0x0000000507027c20 */ /* 0x002fc80008400000 */
[----:B------:R-:W-:-:S04]  /*00b0*/  FFMA R0, R3, R6, 1 ;  /* 0x3f80000003007423 */ /* 0x000fc80000000006 */
[----:B------:R-:W-:-:S04]  /*00c0*/  FFMA R3, R0, R7, UR5 ;  /* 0x0000000500037e23 */ /* 0x000fc80008000007 */
[----:B------:R-:W-:-:S04]  /*00d0*/  FMUL R3, R0, R3 ;  /* 0x0000000300037220 */ /* 0x000fc80000400000 */
[----:B------:R-:W-:-:S04]  /*00e0*/  FFMA R3, R0, R3, -R2 ;  /* 0x0000000300037223 */ /* 0x000fc80000000802 */
[C---:B------:R-:W-:Y:S01]  /*00f0*/  FMUL R2, |R3|.reuse, 0.63661974668502807617 ;  /* 0x3f22f98303027820 */ /* 0x040fe20000400200 */
[----:B------:R-:W-:-:S05]  /*0100*/  FSETP.GE.AND P0, PT, |R3|, 105615, PT ;  /* 0x47ce47800300780b */ /* 0x000fca0003f06200 */
[----:B------:R-:W0:Y:S02]  /*0110*/  F2I.NTZ R2, R2 ;  /* 0x0000000200027305 */ /* 0x000e240000203100 */
[----:B0-----:R-:W-:-:S05]  /*0120*/  I2FP.F32.S32 R0, R2 ;  /* 0x0000000200007245 */ /* 0x001fca0000201400 */
[----:B------:R-:W-:-:S04]  /*0130*/  FFMA R5, R0, -1.5707962512969970703, |R3| ;  /* 0xbfc90fda00057823 */ /* 0x000fc80000000403 */
[----:B------:R-:W-:-:S04]  /*0140*/  FFMA R5, R0, -7.5497894158615963534e-08, R5 ;  /* 0xb3a2216800057823 */ /* 0x000fc80000000005 */
[----:B------:R-:W-:Y:S01]  /*0150*/  FFMA R5, R0, -5.3903029534742383927e-15, R5 ;  /* 0xa7c234c500057823 */ /* 0x000fe20000000005 */
[----:B------:R-:W-:Y:S01]  /*0160*/  FADD R0, |R3|, -RZ ;  /* 0x800000ff03007221 */ /* 0x000fe20000000200 */
[----:B--2---:R-:W-:Y:S06]  /*0170*/  @!P0 BRA `(.L_x_1) ;  /* 0x0000000400808947 */ /* 0x004fec0003800000 */
[----:B------:R-:W-:-:S13]  /*0180*/  FSETP.NEU.AND P0, PT, |R3|, +INF , PT ;  /* 0x7f8000000300780b */ /* 0x000fda0003f0d200 */
[----:B------:R-:W-:Y:S01]  /*0190*/  @!P0 FMUL R5, RZ, |R3| ;  /* 0x40000003ff058220 */ /* 0x000fe20000400000 */
[----:B------:R-:W-:Y:S01]  /*01a0*/  @!P0 IMAD.MOV.U32 R2, RZ, RZ, RZ ;  /* 0x000000ffff028224 */ /* 0x000fe200078e00ff */
[----:B------:R-:W-:Y:S06]  /*01b0*/  @!P0 BRA `(.L_x_1) ;  /* 0x0000000400708947 */ /* 0x000fec0003800000 */
[----:B------:R-:W-:Y:S02]  /*01c0*/  IMAD.SHL.U32 R5, R0, 0x100, RZ ;  /* 0x0000010000057824 */ /* 0x000fe400078e00ff */
[----:B------:R-:W-:Y:S02]  /*01d0*/  HFMA2 R2, -RZ, RZ, 0, 0 ;  /* 0x00000000ff027431 */ /* 0x000fe400000001ff */
[----:B------:R-:W-:Y:S01]  /*01e0*/  IMAD.MOV.U32 R10, RZ, RZ, RZ ;  /* 0x000000ffff0a7224 */ /* 0x000fe200078e00ff */
[----:B------:R-:W0:Y:S01]  /*01f0*/  LDCU.64 UR8, c[0x4][URZ] ;  /* 0x01000000ff0877ac */ /* 0x000e220008000a00 */
[----:B------:R-:W-:Y:S01]  /*0200*/  LOP3.LUT R5, R5, 0x80000000, RZ, 0xfc, !PT ;  /* 0x8000000005057812 */ /* 0x000fe200078efcff */
[----:B------:R-:W-:Y:S01]  /*0210*/  UMOV UR5, URZ ;  /* 0x000000ff00057c82 */ /* 0x000fe20008000000 */
[----:B------:R-:W-:-:S05]  /*0220*/  UMOV UR4, URZ ;  /* 0x000000ff00047c82 */ /* 0x000fca0008000000 */
.L_x_2:
[----:B0-----:R-:W-:Y:S01]  /*0230*/  IMAD.U32 R8, RZ, RZ, UR8 ;  /* 0x00000008ff087e24 */ /* 0x001fe2000f8e00ff */
[----:B------:R-:W-:-:S05]  /*0240*/  MOV R9, UR9 ;  /* 0x0000000900097c02 */ /* 0x000fca0008000f00 */
[----:B------:R-:W2:Y:S01]  /*0250*/  LDG.E.CONSTANT R6, desc[UR6][R8.64] ;  /* 0x0000000608067981 */ /* 0x000ea2000c1e9900 */
[----:B------:R-:W-:Y:S01]  /*0260*/  UIADD3 UR4, UPT, UPT, UR4, 0x1, URZ ;  /* 0x0000000104047890 */ /* 0x000fe2000fffe0ff */
[C---:B------:R-:W-:Y:S01]  /*0270*/  ISETP.EQ.AND P0, PT, R10.reuse, RZ, PT ;  /* 0x000000ff0a00720c */ /* 0x040fe20003f02270 */
[----:B------:R-:W-:Y:S01]  /*0280*/  UIADD3 UR8, UP1, UPT, UR8, 0x4, URZ ;  /* 0x0000000408087890 */ /* 0x000fe2000ff3e0ff */
[C---:B------:R-:W-:Y:S01]  /*0290*/  ISETP.EQ.AND P1, PT, R10.reuse, 0x4, PT ;  /* 0x000000040a00780c */ /* 0x040fe20003f22270 */
[----:B------:R-:W-:Y:S01]  /*02a0*/  UISETP.NE.AND UP0, UPT, UR4, 0x6, UPT ;  /* 0x000000060400788c */ /* 0x000fe2000bf05270 */
[C---:B------:R-:W-:Y:S01]  /*02b0*/  ISETP.EQ.AND P2, PT, R10.reuse, 0x8, PT ;  /* 0x000000080a00780c */ /* 0x040fe20003f42270 */
[----:B------:R-:W-:Y:S01]  /*02c0*/  UIADD3.X UR9, UPT, UPT, URZ, UR9, URZ, UP1, !UPT ;  /* 0x00000009ff097290 */ /* 0x000fe20008ffe4ff */
[C---:B------:R-:W-:Y:S02]  /*02d0*/  ISETP.EQ.AND P3, PT, R10.reuse, 0xc, PT ;  /* 0x0000000c0a00780c */ /* 0x040fe40003f62270 */
[----:B------:R-:W-:-:S02]  /*02e0*/  ISETP.EQ.AND P4, PT, R10, 0x10, PT ;  /* 0x000000100a00780c */ /* 0x000fc40003f82270 */
[C---:B------:R-:W-:Y:S01]  /*02f0*/  ISETP.EQ.AND P5, PT, R10.reuse, 0x14, PT ;  /* 0x000000140a00780c */ /* 0x040fe20003fa2270 */
[----:B------:R-:W-:Y:S02]  /*0300*/  VIADD R10, R10, 0x4 ;  /* 0x000000040a0a7836 */ /* 0x000fe40000000000 */
[----:B--2---:R-:W-:-:S03]  /*0310*/  IMAD.WIDE.U32 R6, R6, R5, RZ ;  /* 0x0000000506067225 */ /* 0x004fc600078e00ff */
[----:B------:R-:W-:-:S04]  /*0320*/  IADD3 R6, P6, PT, R6, R2, RZ ;  /* 0x0000000206067210 */ /* 0x000fc80007fde0ff */
[----:B------:R-:W-:Y:S01]  /*0330*/  IADD3.X R2, PT, PT, R7, UR5, RZ, P6, !PT ;  /* 0x0000000507027c10 */ /* 0x000fe2000b7fe4ff */
[--C-:B------:R-:W-:Y:S01]  /*0340*/  @P0 IMAD.MOV.U32 R11, RZ, RZ, R6.reuse ;  /* 0x000000ffff0b0224 */ /* 0x100fe200078e0006 */
[-C--:B------:R-:W-:Y:S01]  /*0350*/  @P2 MOV R13, R6.reuse ;  /* 0x00000006000d2202 */ /* 0x080fe20000000f00 */
[--C-:B------:R-:W-:Y:S01]  /*0360*/  @P1 IMAD.MOV.U32 R12, RZ, RZ, R6.reuse ;  /* 0x000000ffff0c1224 */ /* 0x100fe200078e0006 */
[----:B------:R-:W-:Y:S01]  /*0370*/  @P5 MOV R16, R6 ;  /* 0x0000000600105202 */ /* 0x000fe20000000f00 */
[--C-:B------:R-:W-:Y:S02]  /*0380*/  @P3 IMAD.MOV.U32 R14, RZ, RZ, R6.reuse ;  /* 0x000000ffff0e3224 */ /* 0x100fe400078e0006 */
[----:B------:R-:W-:Y:S01]  /*0390*/  @P4 IMAD.MOV.U32 R15, RZ, RZ, R6 ;  /* 0x000000ffff0f4224 */ /* 0x000fe200078e0006 */
[----:B------:R-:W-:Y:S06]  /*03a0*/  BRA.U UP0, `(.L_x_2) ;  /* 0xfffffffd00a07547 */ /* 0x000fec000b83ffff */
[----:B------:R-:W-:Y:S01]  /*03b0*/  SHF.R.U32.HI R5, RZ, 0x17, R0 ;  /* 0x00000017ff057819 */ /* 0x000fe20000011600 */
[----:B------:R-:W-:Y:S03]  /*03c0*/  BSSY.RECONVERGENT B1, `(.L_x_3) ;  /* 0x0000029000017945 */ /* 0x000fe60003800200 */
[C---:B------:R-:W-:Y:S02]  /*03d0*/  LOP3.LUT R6, R5.reuse, 0xe0, RZ, 0xc0, !PT ;  /* 0x000000e005067812 */ /* 0x040fe400078ec0ff */
[----:B------:R-:W-:-:S03]  /*03e0*/  LOP3.LUT P6, RZ, R5, 0x1f, RZ, 0xc0, !PT ;  /* 0x0000001f05ff7812 */ /* 0x000fc600078cc0ff */
[----:B------:R-:W-:-:S05]  /*03f0*/  VIADD R6, R6, 0xffffff80 ;  /* 0xffffff8006067836 */ /* 0x000fca0000000000 */
[----:B------:R-:W-:-:S04]  /*0400*/  SHF.R.U32.HI R6, RZ, 0x5, R6 ;  /* 0x00000005ff067819 */ /* 0x000fc80000011606 */
[----:B------:R-:W-:-:S04]  /*0410*/  LEA R8, -R6, RZ, 0x2 ;  /* 0x000000ff06087211 */ /* 0x000fc800078e11ff */
[C---:B------:R-:W-:Y:S02]  /*0420*/  ISETP.EQ.AND P3, PT, R8.reuse, -0x18, PT ;  /* 0xffffffe80800780c */ /* 0x040fe40003f62270 */
[C---:B------:R-:W-:Y:S02]  /*0430*/  ISETP.EQ.AND P4, PT, R8.reuse, -0x14, PT ;  /* 0xffffffec0800780c */ /* 0x040fe40003f82270 */
[C---:B------:R-:W-:Y:S02]  /*0440*/  ISETP.EQ.AND P2, PT, R8.reuse, -0x10, PT ;  /* 0xfffffff00800780c */ /* 0x040fe40003f42270 */
[C---:B------:R-:W-:Y:S02]  /*0450*/  ISETP.EQ.AND P1, PT, R8.reuse, -0xc, PT ;  /* 0xfffffff40800780c */ /* 0x040fe40003f22270 */
[C---:B------:R-:W-:Y:S02]  /*0460*/  ISETP.EQ.AND P0, PT, R8.reuse, -0x8, PT ;  /* 0xfffffff80800780c */ /* 0x040fe40003f02270 */
[----:B------:R-:W-:-:S03]  /*0470*/  ISETP.EQ.AND P5, PT, R8, RZ, PT ;  /* 0x000000ff0800720c */ /* 0x000fc60003fa2270 */
[--C-:B------:R-:W-:Y:S01]  /*0480*/  @P3 IMAD.MOV.U32 R6, RZ, RZ, R11.reuse ;  /* 0x000000ffff063224 */ /* 0x100fe200078e000b */
[C---:B------:R-:W-:Y:S01]  /*0490*/  ISETP.EQ.AND P3, PT, R8.reuse, -0x4, PT ;  /* 0xfffffffc0800780c */ /* 0x040fe20003f62270 */
[----:B------:R-:W-:Y:S01]  /*04a0*/  @P4 IMAD.MOV.U32 R7, RZ, RZ, R11 ;  /* 0x000000ffff074224 */ /* 0x000fe200078e000b */
[----:B------:R-:W-:Y:S01]  /*04b0*/  @P4 MOV R6, R12 ;  /* 0x0000000c00064202 */ /* 0x000fe20000000f00 */
[----:B------:R-:W-:Y:S01]  /*04c0*/  @P2 IMAD.MOV.U32 R6, RZ, RZ, R13 ;  /* 0x000000ffff062224 */ /* 0x000fe200078e000d */
[----:B------:R-:W-:Y:S01]  /*04d0*/  ISETP.EQ.AND P4, PT, R8, 0x4, PT ;  /* 0x000000040800780c */ /* 0x000fe20003f82270 */
[----:B------:R-:W-:Y:S02]  /*04e0*/  @P1 IMAD.MOV.U32 R6, RZ, RZ, R14 ;  /* 0x000000ffff061224 */ /* 0x000fe400078e000e */
[----:B------:R-:W-:Y:S01]  /*04f0*/  @P0 MOV R6, R15 ;  /* 0x0000000f00060202 */ /* 0x000fe20000000f00 */
[----:B------:R-:W-:Y:S01]  /*0500*/  @P2 IMAD.MOV.U32 R7, RZ, RZ, R12 ;  /* 0x000000ffff072224 */ /* 0x000fe200078e000c */
[----:B------:R-:W-:Y:S01]  /*0510*/  @P1 MOV R7, R13 ;  /* 0x0000000d00071202 */ /* 0x000fe20000000f00 */
[----:B------:R-:W-:-:S03]  /*0520*/  @P0 IMAD.MOV.U32 R7, RZ, RZ, R14 ;  /* 0x000000ffff070224 */ /* 0x000fc600078e000e */
[----:B------:R-:W-:Y:S02]  /*0530*/  @P3 IMAD.MOV.U32 R6, RZ, RZ, R16 ;  /* 0x000000ffff063224 */ /* 0x000fe400078e0010 */
[--C-:B------:R-:W-:Y:S02]  /*0540*/  @P5 IMAD.MOV.U32 R6, RZ, RZ, R2.reuse ;  /* 0x000000ffff065224 */ /* 0x100fe400078e0002 */
[----:B------:R-:W-:Y:S01]  /*0550*/  @P3 IMAD.MOV.U32 R7, RZ, RZ, R15 ;  /* 0x000000ffff073224 */ /* 0x000fe200078e000f */
[----:B------:R-:W-:Y:S01]  /*0560*/  @P5 MOV R7, R16 ;  /* 0x0000001000075202 */ /* 0x000fe20000000f00 */
[----:B------:R-:W-:Y:S01]  /*0570*/  @P4 IMAD.MOV.U32 R7, RZ, RZ, R2 ;  /* 0x000000ffff074224 */ /* 0x000fe200078e0002 */
[----:B------:R-:W-:Y:S01]  /*0580*/  MOV R10, R6 ;  /* 0x00000006000a7202 */ /* 0x000fe20000000f00 */
[----:B------:R-:W-:Y:S06]  /*0590*/  @!P6 BRA `(.L_x_4) ;  /* 0x00000000002ce947 */ /* 0x000fec0003800000 */
[----:B------:R-:W-:Y:S01]  /*05a0*/  @P2 IMAD.MOV.U32 R6, RZ, RZ, R11 ;  /* 0x000000ffff062224 */ /* 0x000fe200078e000b */
[----:B------:R-:W-:Y:S01]  /*05b0*/  LOP3.LUT R5, R5, 0x1f, RZ, 0xc0, !PT ;  /* 0x0000001f05057812 */ /* 0x000fe200078ec0ff */
[----:B------:R-:W-:Y:S01]  /*05c0*/  @P1 IMAD.MOV.U32 R6, RZ, RZ, R12 ;  /* 0x000000ffff061224 */ /* 0x000fe200078e000c */
[----:B------:R-:W-:Y:S01]  /*05d0*/  @P0 MOV R6, R13 ;  /* 0x0000000d00060202 */ /* 0x000fe20000000f00 */
[----:B------:R-:W-:Y:S01]  /*05e0*/  @P3 IMAD.MOV.U32 R6, RZ, RZ, R14 ;  /* 0x000000ffff063224 */ /* 0x000fe200078e000e */
[----:B------:R-:W-:Y:S01]  /*05f0*/  ISETP.EQ.AND P0, PT, R8, 0x8, PT ;  /* 0x000000080800780c */ /* 0x000fe20003f02270 */
[----:B------:R-:W-:Y:S01]  /*0600*/  @P5 IMAD.MOV.U32 R6, RZ, RZ, R15 ;  /* 0x000000ffff065224 */ /* 0x000fe200078e000f */
[----:B------:R-:W-:Y:S02]  /*0610*/  @P4 MOV R6, R16 ;  /* 0x0000001000064202 */ /* 0x000fe40000000f00 */
[----:B------:R-:W-:-:S09]  /*0620*/  SHF.L.W.U32.HI R10, R7, R5, R10 ;  /* 0x00000005070a7219 */ /* 0x000fd20000010e0a */
[----:B------:R-:W-:-:S05]  /*0630*/  @P0 IMAD.MOV.U32 R6, RZ, RZ, R2 ;  /* 0x000000ffff060224 */ /* 0x000fca00078e0002 */
[----:B------:R-:W-:-:S07]  /*0640*/  SHF.L.W.U32.HI R7, R6, R5, R7 ;  /* 0x0000000506077219 */ /* 0x000fce0000010e07 */
.L_x_4:
[----:B------:R-:W-:Y:S05]  /*0650*/  BSYNC.RECONVERGENT B1 ;  /* 0x0000000000017941 */ /* 0x000fea0003800200 */
.L_x_3:
[C---:B------:R-:W-:Y:S01]  /*0660*/  SHF.L.W.U32.HI R5, R7.reuse, 0x2, R10 ;  /* 0x0000000207057819 */ /* 0x040fe20000010e0a */
[----:B------:R-:W-:Y:S01]  /*0670*/  IMAD.SHL.U32 R7, R7, 0x4, RZ ;  /* 0x0000000407077824 */ /* 0x000fe200078e00ff */
[----:B------:R-:W-:Y:S01]  /*0680*/  UMOV UR4, 0x54442d19 ;  /* 0x54442d1900047882 */ /* 0x000fe20000000000 */
[----:B------:R-:W-:Y:S01]  /*0690*/  UMOV UR5, 0x3bf921fb ;  /* 0x3bf921fb00057882 */ /* 0x000fe20000000000 */
[----:B------:R-:W-:Y:S02]  /*06a0*/  SHF.R.S32.HI R2, RZ, 0x1f, R5 ;  /* 0x0000001fff027819 */ /* 0x000fe40000011405 */
[----:B------:R-:W-:Y:S02]  /*06b0*/  ISETP.GE.AND P0, PT, R0, RZ, PT ;  /* 0x000000ff0000720c */ /* 0x000fe40003f06270 */
[C---:B------:R-:W-:Y:S02]  /*06c0*/  LOP3.LUT R8, R2.reuse, R7, RZ, 0x3c, !PT ;  /* 0x0000000702087212 */ /* 0x040fe400078e3cff */
[----:B------:R-:W-:-:S02]  /*06d0*/  LOP3.LUT R9, R2, R5, RZ, 0x3c, !PT ;  /* 0x0000000502097212 */ /* 0x000fc400078e3cff */
[----:B------:R-:W-:Y:S02]  /*06e0*/  SHF.R.U32.HI R2, RZ, 0x1e, R10 ;  /* 0x0000001eff027819 */ /* 0x000fe4000001160a */
[----:B------:R-:W0:Y:S01]  /*06f0*/  I2F.F64.S64 R6, R8 ;  /* 0x0000000800067312 */ /* 0x000e220000301c00 */
[C---:B------:R-:W-:Y:S02]  /*0700*/  LOP3.LUT R10, R5.reuse, R0, RZ, 0x3c, !PT ;  /* 0x00000000050a7212 */ /* 0x040fe400078e3cff */
[----:B------:R-:W-:Y:S02]  /*0710*/  LEA.HI R2, R5, R2, RZ, 0x1 ;  /* 0x0000000205027211 */ /* 0x000fe400078f08ff */
[----:B------:R-:W-:Y:S02]  /*0720*/  ISETP.GE.AND P1, PT, R10, RZ, PT ;  /* 0x000000ff0a00720c */ /* 0x000fe40003f26270 */
[----:B------:R-:W-:-:S05]  /*0730*/  IADD3 R5, PT, PT, -R2, RZ, RZ ;  /* 0x000000ff02057210 */ /* 0x000fca0007ffe1ff */
[----:B------:R-:W-:Y:S01]  /*0740*/  @!P0 IMAD.MOV.U32 R2, RZ, RZ, R5 ;  /* 0x000000ffff028224 */ /* 0x000fe200078e0005 */
[----:B0-----:R-:W-:-:S10]  /*0750*/  DMUL R6, R6, UR4 ;  /* 0x0000000406067c28 */ /* 0x001fd40008000000 */
[----:B------:R-:W0:Y:S02]  /*0760*/  F2F.F32.F64 R6, R6 ;  /* 0x0000000600067310 */ /* 0x000e240000301000 */
[----:B0-----:R-:W-:-:S07]  /*0770*/  FSEL R5, -R6, R6, !P1 ;  /* 0x0000000606057208 */ /* 0x001fce0004800100 */
.L_x_1:
[----:B------:R-:W-:Y:S05]  /*0780*/  BSYNC.RECONVERGENT B0 ;  /* 0x0000000000007941 */ /* 0x000fea0003800200 */
.L_x_0:
[----:B------:R-:W-:Y:S02]  /*0790*/  IMAD.MOV.U32 R6, RZ, RZ, 0x37cbac00 ;  /* 0x37cbac00ff067424 */ /* 0x000fe400078e00ff */
[----:B------:R-:W-:Y:S01]  /*07a0*/  FMUL R7, R5, R5 ;  /* 0x0000000505077220 */ /* 0x000fe20000400000 */
[C---:B------:R-:W-:Y:S01]  /*07b0*/  LOP3.LUT R8, R2.reuse, 0x1, RZ, 0xc0, !PT ;  /* 0x0000000102087812 */ /* 0x040fe200078ec0ff */
[----:B------:R-:W-:Y:S01]  /*07c0*/  IMAD.MOV.U32 R9, RZ, RZ, 0x3effffff ;  /* 0x3effffffff097424 */ /* 0x000fe200078e00ff */
[----:B------:R-:W-:Y:S01]  /*07d0*/  LOP3.LUT P1, RZ, R2, 0x2, RZ, 0xc0, !PT ;  /* 0x0000000202ff7812 */ /* 0x000fe2000782c0ff */
[----:B------:R-:W-:Y:S01]  /*07e0*/  FFMA R6, R7, R6, -0.0013887860113754868507 ;  /* 0xbab607ed07067423 */ /* 0x000fe20000000006 */
[----:B------:R-:W-:Y:S01]  /*07f0*/  ISETP.NE.U32.AND P0, PT, R8, 0x1, PT ;  /* 0x000000010800780c */ /* 0x000fe20003f05070 */
[----:B------:R-:W-:Y:S01]  /*0800*/  IMAD.MOV.U32 R11, RZ, RZ, 0x3a2c32e4 ;  /* 0x3a2c32e4ff0b7424 */ /* 0x000fe200078e00ff */
[----:B------:R-:W-:Y:S01]  /*0810*/  MOV R8, 0x3d2aaabb ;  /* 0x3d2aaabb00087802 */ /* 0x000fe20000000f00 */
[----:B------:R-:W-:Y:S01]  /*0820*/  BSSY.RECONVERGENT B0, `(.L_x_5) ;  /* 0x0000050000007945 */ /* 0x000fe20003800200 */
[----:B------:R-:W-:-:S02]  /*0830*/  FSEL R6, R6, -0.00019574658654164522886, !P0 ;  /* 0xb94d415306067808 */ /* 0x000fc40004000000 */
[----:B------:R-:W-:Y:S02]  /*0840*/  FSEL R8, R8, 0.0083327032625675201416, !P0 ;  /* 0x3c0885e408087808 */ /* 0x000fe40004000000 */
[----:B------:R-:W-:Y:S02]  /*0850*/  FSEL R2, R5, 1, P0 ;  /* 0x3f80000005027808 */ /* 0x000fe40000000000 */
[----:B------:R-:W-:Y:S01]  /*0860*/  FSEL R9, -R9, -0.16666662693023681641, !P0 ;  /* 0xbe2aaaa809097808 */ /* 0x000fe20004000100 */
[C---:B------:R-:W-:Y:S02]  /*0870*/  FFMA R6, R7.reuse, R6, R8 ;  /* 0x0000000607067223 */ /* 0x040fe40000000008 */
[C---:B------:R-:W-:Y:S02]  /*0880*/  FFMA R5, R7.reuse, R2, RZ ;  /* 0x0000000207057223 */ /* 0x040fe400000000ff */
[----:B------:R-:W-:-:S04]  /*0890*/  FFMA R6, R7, R6, R9 ;  /* 0x0000000607067223 */ /* 0x000fc80000000009 */
[----:B------:R-:W-:-:S04]  /*08a0*/  FFMA R2, R5, R6, R2 ;  /* 0x0000000605027223 */ /* 0x000fc80000000002 */
[----:B------:R-:W-:-:S04]  /*08b0*/  @P1 FADD R2, RZ, -R2 ;  /* 0x80000002ff021221 */ /* 0x000fc80000000000 */
[C---:B------:R-:W-:Y:S01]  /*08c0*/  FMUL R5, |R2|.reuse, 16777216 ;  /* 0x4b80000002057820 */ /* 0x040fe20000400200 */
[C---:B------:R-:W-:Y:S02]  /*08d0*/  FSETP.GEU.AND P0, PT, |R2|.reuse, 1.175494350822287508e-38, PT ;  /* 0x008000000200780b */ /* 0x040fe40003f0e200 */
[----:B------:R-:W-:Y:S02]  /*08e0*/  FSETP.NEU.AND P2, PT, R2, 1, PT ;  /* 0x3f8000000200780b */ /* 0x000fe40003f4d000 */
[----:B------:R-:W-:-:S05]  /*08f0*/  FSEL R5, R5, |R2|, !P0 ;  /* 0x4000000205057208 */ /* 0x000fca0004000000 */
[----:B------:R-:W-:-:S05]  /*0900*/  VIADD R6, R5, 0xc0cafb0d ;  /* 0xc0cafb0d05067836 */ /* 0x000fca0000000000 */
[----:B------:R-:W-:-:S04]  /*0910*/  LOP3.LUT R6, R6, 0xff800000, RZ, 0xc0, !PT ;  /* 0xff80000006067812 */ /* 0x000fc800078ec0ff */
[-C--:B------:R-:W-:Y:S02]  /*0920*/  IADD3 R5, PT, PT, R5, -R6.reuse, RZ ;  /* 0x8000000605057210 */ /* 0x080fe40007ffe0ff */
[----:B------:R-:W-:-:S03]  /*0930*/  I2FP.F32.S32 R6, R6 ;  /* 0x0000000600067245 */ /* 0x000fc60000201400 */
[C---:B------:R-:W-:Y:S01]  /*0940*/  FADD R8, R5.reuse, 1 ;  /* 0x3f80000005087421 */ /* 0x040fe20000000000 */
[----:B------:R-:W-:Y:S01]  /*0950*/  FADD R7, R5, -1 ;  /* 0xbf80000005077421 */ /* 0x000fe20000000000 */
[----:B------:R-:W-:-:S03]  /*0960*/  FSEL R5, RZ, -24, P0 ;  /* 0xc1c00000ff057808 */ /* 0x000fc60000000000 */
[----:B------:R-:W-:Y:S01]  /*0970*/  FADD R9, R7, R7 ;  /* 0x0000000707097221 */ /* 0x000fe20000000000 */
[----:B------:R-:W0:Y:S01]  /*0980*/  MUFU.RCP R8, R8 ;  /* 0x0000000800087308 */ /* 0x000e220000001000 */
[----:B------:R-:W-:Y:S02]  /*0990*/  FFMA R5, R6, 1.1920928955078125e-07, R5 ;  /* 0x3400000006057823 */ /* 0x000fe40000000005 */
[----:B0-----:R-:W-:-:S04]  /*09a0*/  FMUL R10, R8, R9 ;  /* 0x00000009080a7220 */ /* 0x001fc80000400000 */
[----:B------:R-:W-:Y:S01]  /*09b0*/  FADD R9, R7, -R10 ;  /* 0x8000000a07097221 */ /* 0x000fe20000000000 */
[CC--:B------:R-:W-:Y:S01]  /*09c0*/  FMUL R6, R10.reuse, R10.reuse ;  /* 0x0000000a0a067220 */ /* 0x0c0fe20000400000 */
[----:B------:R-:W-:Y:S02]  /*09d0*/  FFMA R14, R10, 1.4426950216293334961, R5 ;  /* 0x3fb8aa3b0a0e7823 */ /* 0x000fe40000000005 */
[----:B------:R-:W-:Y:S01]  /*09e0*/  FADD R12, R9, R9 ;  /* 0x00000009090c7221 */ /* 0x000fe20000000000 */
[C---:B------:R-:W-:Y:S01]  /*09f0*/  FFMA R9, R6.reuse, R11, 0.0032181653659790754318 ;  /* 0x3b52e7db06097423 */ /* 0x040fe2000000000b */
[----:B------:R-:W-:Y:S02]  /*0a00*/  FADD R5, R5, -R14 ;  /* 0x8000000e05057221 */ /* 0x000fe40000000000 */
[----:B------:R-:W-:Y:S01]  /*0a10*/  FFMA R7, R7, -R10, R12 ;  /* 0x8000000a07077223 */ /* 0x000fe2000000000c */
[----:B------:R-:W-:Y:S01]  /*0a20*/  FFMA R9, R6, R9, 0.018033718690276145935 ;  /* 0x3c93bb7306097423 */ /* 0x000fe20000000009 */
[----:B------:R-:W-:-:S02]  /*0a30*/  FFMA R12, R10, 1.4426950216293334961, R5 ;  /* 0x3fb8aa3b0a0c7823 */ /* 0x000fc40000000005 */
[----:B------:R-:W-:Y:S01]  /*0a40*/  FMUL R7, R8, R7 ;  /* 0x0000000708077220 */ /* 0x000fe20000400000 */
[----:B------:R-:W-:-:S03]  /*0a50*/  FFMA R9, R6, R9, 0.12022458761930465698 ;  /* 0x3df6384f06097423 */ /* 0x000fc60000000009 */
[----:B------:R-:W-:Y:S01]  /*0a60*/  FFMA R5, R7, 1.4426950216293334961, R12 ;  /* 0x3fb8aa3b07057823 */ /* 0x000fe2000000000c */
[----:B------:R-:W-:-:S03]  /*0a70*/  FMUL R9, R6, R9 ;  /* 0x0000000906097220 */ /* 0x000fc60000400000 */
[----:B------:R-:W-:Y:S01]  /*0a80*/  FFMA R6, R10, 1.9251366722983220825e-08, R5 ;  /* 0x32a55e340a067823 */ /* 0x000fe20000000005 */
[----:B------:R-:W-:-:S04]  /*0a90*/  FMUL R5, R9, 3 ;  /* 0x4040000009057820 */ /* 0x000fc80000400000 */
[----:B------:R-:W-:-:S04]  /*0aa0*/  FFMA R6, R7, R5, R6 ;  /* 0x0000000507067223 */ /* 0x000fc80000000006 */
[----:B------:R-:W-:Y:S01]  /*0ab0*/  FFMA R9, R10, R9, R6 ;  /* 0x000000090a097223 */ /* 0x000fe20000000006 */
[----:B------:R-:W-:-:S03]  /*0ac0*/  IMAD.MOV.U32 R10, RZ, RZ, 0x391fcb8e ;  /* 0x391fcb8eff0a7424 */ /* 0x000fc600078e00ff */
[----:B------:R-:W-:-:S04]  /*0ad0*/  FADD R5, R14, R9 ;  /* 0x000000090e057221 */ /* 0x000fc80000000000 */
[----:B------:R-:W-:Y:S01]  /*0ae0*/  FMUL R6, R5, 3 ;  /* 0x4040000005067820 */ /* 0x000fe20000400000 */
[----:B------:R-:W-:-:S03]  /*0af0*/  FADD R14, -R14, R5 ;  /* 0x000000050e0e7221 */ /* 0x000fc60000000100 */
[----:B------:R-:W0:Y:S01]  /*0b00*/  FRND R7, R6 ;  /* 0x0000000600077307 */ /* 0x000e220000201000 */
[----:B------:R-:W-:Y:S01]  /*0b10*/  FADD R14, R9, -R14 ;  /* 0x8000000e090e7221 */ /* 0x000fe20000000000 */
[----:B------:R-:W-:Y:S01]  /*0b20*/  FFMA R5, R5, 3, -R6 ;  /* 0x4040000005057823 */ /* 0x000fe20000000806 */
[----:B------:R-:W-:-:S03]  /*0b30*/  FSETP.GEU.AND P1, PT, R6, RZ, PT ;  /* 0x000000ff0600720b */ /* 0x000fc60003f2e000 */
[----:B------:R-:W-:Y:S02]  /*0b40*/  FFMA R5, R14, 3, R5 ;  /* 0x404000000e057823 */ /* 0x000fe40000000005 */
[----:B------:R-:W1:Y:S01]  /*0b50*/  F2I.NTZ R9, R6 ;  /* 0x0000000600097305 */ /* 0x000e620000203100 */
[----:B0-----:R-:W-:Y:S01]  /*0b60*/  FADD R8, R6, -R7 ;  /* 0x8000000706087221 */ /* 0x001fe20000000000 */
[----:B------:R-:W-:-:S03]  /*0b70*/  FSETP.GT.AND P0, PT, R7, RZ, PT ;  /* 0x000000ff0700720b */ /* 0x000fc60003f04000 */
[----:B------:R-:W-:-:S04]  /*0b80*/  FADD R5, R5, R8 ;  /* 0x0000000805057221 */ /* 0x000fc80000000000 */
[C---:B------:R-:W-:Y:S01]  /*0b90*/  FFMA R8, R5.reuse, R10, 0.0013391353422775864601 ;  /* 0x3aaf85ed05087423 */ /* 0x040fe2000000000a */
[----:B------:R-:W-:Y:S02]  /*0ba0*/  SEL R10, RZ, 0x83000000, P0 ;  /* 0x83000000ff0a7807 */ /* 0x000fe40000000000 */
[----:B------:R-:W-:Y:S01]  /*0bb0*/  FSETP.GT.AND P0, PT, |R6|, 152, PT ;  /* 0x431800000600780b */ /* 0x000fe20003f04200 */
[----:B------:R-:W-:Y:S01]  /*0bc0*/  FFMA R8, R5, R8, 0.0096188392490148544312 ;  /* 0x3c1d985605087423 */ /* 0x000fe20000000008 */
[----:B------:R-:W-:Y:S01]  /*0bd0*/  IADD3 R7, PT, PT, R10, 0x7f000000, RZ ;  /* 0x7f0000000a077810 */ /* 0x000fe20007ffe0ff */
[----:B-1----:R-:W-:Y:S02]  /*0be0*/  IMAD R10, R9, 0x800000, -R10 ;  /* 0x00800000090a7824 */ /* 0x002fe400078e0a0a */
[----:B------:R-:W-:-:S04]  /*0bf0*/  FFMA R8, R5, R8, 0.055503588169813156128 ;  /* 0x3d6357bb05087423 */ /* 0x000fc80000000008 */
[----:B------:R-:W-:-:S04]  /*0c00*/  FFMA R8, R5, R8, 0.24022644758224487305 ;  /* 0x3e75fdec05087423 */ /* 0x000fc80000000008 */
[----:B------:R-:W-:-:S04]  /*0c10*/  FFMA R8, R5, R8, 0.69314718246459960938 ;  /* 0x3f31721805087423 */ /* 0x000fc80000000008 */
[----:B------:R-:W-:Y:S01]  /*0c20*/  FFMA R8, R5, R8, 1 ;  /* 0x3f80000005087423 */ /* 0x000fe20000000008 */
[----:B------:R-:W-:-:S03]  /*0c30*/  IMAD.MOV.U32 R5, RZ, RZ, 0x3f800000 ;  /* 0x3f800000ff057424 */ /* 0x000fc600078e00ff */
[----:B------:R-:W-:-:S04]  /*0c40*/  FMUL R7, R8, R7 ;  /* 0x0000000708077220 */ /* 0x000fc80000400000 */
[----:B------:R-:W-:Y:S01]  /*0c50*/  FMUL R7, R7, R10 ;  /* 0x0000000a07077220 */ /* 0x000fe20000400000 */
[----:B------:R-:W-:Y:S01]  /*0c60*/  @P0 FSEL R7, RZ, +INF , !P1 ;  /* 0x7f800000ff070808 */ /* 0x000fe20004800000 */
[----:B------:R-:W-:Y:S06]  /*0c70*/  @!P2 BRA `(.L_x_6) ;  /* 0x000000000028a947 */ /* 0x000fec0003800000 */
[----:B------:R-:W-:-:S13]  /*0c80*/  FSETP.NAN.AND P0, PT, |R2|, |R2|, PT ;  /* 0x400000020200720b */ /* 0x000fda0003f08200 */
[----:B------:R-:W-:Y:S01]  /*0c90*/  @P0 FADD R5, R2, 3 ;  /* 0x4040000002050421 */ /* 0x000fe20000000000 */
[----:B------:R-:W-:Y:S06]  /*0ca0*/  @P0 BRA `(.L_x_6) ;  /* 0x00000000001c0947 */ /* 0x000fec0003800000 */
[----:B------:R-:W-:-:S04]  /*0cb0*/  FSETP.NEU.AND P0, PT, |R2|, +INF , PT ;  /* 0x7f8000000200780b */ /* 0x000fc80003f0d200 */
[----:B------:R-:W-:-:S13]  /*0cc0*/  FSETP.NEU.AND P0, PT, R2, RZ, P0 ;  /* 0x000000ff0200720b */ /* 0x000fda000070d000 */
[----:B------:R-:W-:Y:S01]  /*0cd0*/  @!P0 FADD R5, R2, R2 ;  /* 0x0000000202058221 */ /* 0x000fe20000000000 */
[----:B------:R-:W-:Y:S06]  /*0ce0*/  @!P0 BRA `(.L_x_6) ;  /* 0x00000000000c8947 */ /* 0x000fec0003800000 */
[----:B------:R-:W-:Y:S02]  /*0cf0*/  FSETP.GEU.AND P0, PT, R2, RZ, PT ;  /* 0x000000ff0200720b */ /* 0x000fe40003f0e000 */
[----:B------:R-:W-:-:S11]  /*0d00*/  MOV R5, R7 ;  /* 0x0000000700057202 */ /* 0x000fd60000000f00 */
[----:B------:R-:W-:-:S07]  /*0d10*/  @!P0 FADD R5, -R7, -RZ ;  /* 0x800000ff07058221 */ /* 0x000fce0000000100 */
.L_x_6:
[----:B------:R-:W-:Y:S05]  /*0d20*/  BSYNC.RECONVERGENT B0 ;  /* 0x0000000000007941 */ /* 0x000fea0003800200 */
.L_x_5:
[----:B------:R-:W-:Y:S01]  /*0d30*/  VIADD R6, R0, 0xf3000000 ;  /* 0xf300000000067836 */ /* 0x000fe20000000000 */
[----:B------:R0:W1:Y:S01]  /*0d40*/  MUFU.RSQ R2, |R3| ;  /* 0x4000000300027308 */ /* 0x0000620000001400 */
[----:B------:R-:W-:Y:S03]  /*0d50*/  BSSY.RECONVERGENT B0, `(.L_x_7) ;  /* 0x000000b000007945 */ /* 0x000fe60003800200 */
[----:B------:R-:W-:-:S13]  /*0d60*/  ISETP.GT.U32.AND P0, PT, R6, 0x727fffff, PT ;  /* 0x727fffff0600780c */ /* 0x000fda0003f04070 */
[----:B01----:R-:W-:Y:S05]  /*0d70*/  @!P0 BRA `(.L_x_8) ;  /* 0x0000000000108947 */ /* 0x003fea0003800000 */
[----:B------:R-:W-:-:S07]  /*0d80*/  MOV R9, 0xda0 ;  /* 0x00000da000097802 */ /* 0x000fce0000000f00 */
[----:B------:R-:W-:Y:S05]  /*0d90*/  CALL.REL.NOINC `($__internal_0_$__cuda_sm20_sqrt_rn_f32_slowpath) ;  /* 0x0000000000647944 */ /* 0x000fea0003c00000 */
[----:B------:R-:W-:Y:S01]  /*0da0*/  IMAD.MOV.U32 R3, RZ, RZ, R0 ;  /* 0x000000ffff037224 */ /* 0x000fe200078e0000 */
[----:B------:R-:W-:Y:S06]  /*0db0*/  BRA `(.L_x_9) ;  /* 0x0000000000107947 */ /* 0x000fec0003800000 */
.L_x_8:
[----:B------:R-:W-:Y:S01]  /*0dc0*/  FMUL.FTZ R0, |R3|, R2 ;  /* 0x0000000203007220 */ /* 0x000fe20000410200 */
[----:B------:R-:W-:-:S03]  /*0dd0*/  FMUL.FTZ R2, R2, 0.5 ;  /* 0x3f00000002027820 */ /* 0x000fc60000410000 */
[----:B------:R-:W-:-:S04]  /*0de0*/  FFMA R3, -R0, R0, |R3| ;  /* 0x0000000000037223 */ /* 0x000fc80000000503 */
[----:B------:R-:W-:-:S07]  /*0df0*/  FFMA R3, R3, R2, R0 ;  /* 0x0000000203037223 */ /* 0x000fce0000000000 */
.L_x_9:
[----:B------:R-:W-:Y:S05]  /*0e00*/  BSYNC.RECONVERGENT B0 ;  /* 0x0000000000007941 */ /* 0x000fea0003800200 */
.L_x_7:
[----:B------:R-:W0:Y:S01]  /*0e10*/  MUFU.RCP R0, R3 ;  /* 0x0000000300007308 */ /* 0x000e220000001000 */
[----:B------:R-:W-:Y:S07]  /*0e20*/  BSSY.RECONVERGENT B0, `(.L_x_10) ;  /* 0x000000c000007945 */ /* 0x000fee0003800200 */
[----:B------:R-:W1:Y:S01]  /*0e30*/  FCHK P0, R5, R3 ;  /* 0x0000000305007302 */ /* 0x000e620000000000 */
[----:B0-----:R-:W-:-:S04]  /*0e40*/  FFMA R7, R0, -R3, 1 ;  /* 0x3f80000000077423 */ /* 0x001fc80000000803 */
[----:B------:R-:W-:-:S04]  /*0e50*/  FFMA R0, R0, R7, R0 ;  /* 0x0000000700007223 */ /* 0x000fc80000000000 */
[----:B------:R-:W-:-:S04]  /*0e60*/  FFMA R2, R0, R5, RZ ;  /* 0x0000000500027223 */ /* 0x000fc800000000ff */
[----:B------:R-:W-:-:S04]  /*0e70*/  FFMA R7, R2, -R3, R5 ;  /* 0x8000000302077223 */ /* 0x000fc80000000005 */
[----:B------:R-:W-:Y:S01]  /*0e80*/  FFMA R7, R0, R7, R2 ;  /* 0x0000000700077223 */ /* 0x000fe20000000002 */
[----:B-1----:R-:W-:Y:S06]  /*0e90*/  @!P0 BRA `(.L_x_11) ;  /* 0x0000000000108947 */ /* 0x002fec0003800000 */
[----:B------:R-:W-:Y:S02]  /*0ea0*/  MOV R0, R5 ;  /* 0x0000000500007202 */ /* 0x000fe40000000f00 */
[----:B------:R-:W-:-:S07]  /*0eb0*/  MOV R2, 0xed0 ;  /* 0x00000ed000027802 */ /* 0x000fce0000000f00 */
[----:B------:R-:W-:Y:S05]  /*0ec0*/  CALL.REL.NOINC `($__internal_1_$__cuda_sm3x_div_rn_noftz_f32_slowpath) ;  /* 0x0000000000747944 */ /* 0x000fea0003c00000 */
[----:B------:R-:W-:-:S07]  /*0ed0*/  IMAD.MOV.U32 R7, RZ, RZ, R0 ;  /* 0x000000ffff077224 */ /* 0x000fce00078e0000 */
.L_x_11:
[----:B------:R-:W-:Y:S05]  /*0ee0*/  BSYNC.RECONVERGENT B0 ;  /* 0x0000000000007941 */ /* 0x000fea0003800200 */
.L_x_10:
[----:B------:R-:W0:Y:S02]  /*0ef0*/  LDC.64 R2, c[0x0][0x380] ;  /* 0x0000e000ff027b82 */ /* 0x000e240000000a00 */
[----:B0-----:R-:W-:-:S05]  /*0f00*/  IMAD.WIDE R4, R4, 0x4, R2 ;  /* 0x0000000404047825 */ /* 0x001fca00078e0202 */
[----:B------:R-:W-:Y:S01]  /*0f10*/  STG.E desc[UR6][R4.64], R7 ;  /* 0x0000000704007986 */ /* 0x000fe2000c101906 */
[----:B------:R-:W-:Y:S05]  /*0f20*/  EXIT ;  /* 0x000000000000794d */ /* 0x000fea0003800000 */
        .weak           $__internal_0_$__cuda_sm20_sqrt_rn_f32_slowpath
        .type           $__internal_0_$__cuda_sm20_sqrt_rn_f32_slowpath,@function
        .size           $__internal_0_$__cuda_sm20_sqrt_rn_f32_slowpath,($__internal_1_$__cuda_sm3x_div_rn_noftz_f32_slowpath - $__internal_0_$__cuda_sm20_sqrt_rn_f32_slowpath)
$__internal_0_$__cuda_sm20_sqrt_rn_f32_slowpath:
[----:B------:R-:W-:-:S13]  /*0f30*/  LOP3.LUT P0, RZ, R0, 0x7fffffff, RZ, 0xc0, !PT ;  /* 0x7fffffff00ff7812 */ /* 0x000fda000780c0ff */
[----:B------:R-:W-:Y:S01]  /*0f40*/  @!P0 IMAD.MOV.U32 R2, RZ, RZ, R0 ;  /* 0x000000ffff028224 */ /* 0x000fe200078e0000 */
[----:B------:R-:W-:Y:S06]  /*0f50*/  @!P0 BRA `(.L_x_12) ;  /* 0x0000000000408947 */ /* 0x000fec0003800000 */
[----:B------:R-:W-:-:S13]  /*0f60*/  FSETP.GEU.FTZ.AND P0, PT, R0, RZ, PT ;  /* 0x000000ff0000720b */ /* 0x000fda0003f1e000 */
[----:B------:R-:W-:Y:S01]  /*0f70*/  @!P0 MOV R2, 0x7fffffff ;  /* 0x7fffffff00028802 */ /* 0x000fe20000000f00 */
[----:B------:R-:W-:Y:S06]  /*0f80*/  @!P0 BRA `(.L_x_12) ;  /* 0x0000000000348947 */ /* 0x000fec0003800000 */
[----:B------:R-:W-:-:S13]  /*0f90*/  FSETP.GTU.FTZ.AND P0, PT, |R0|, +INF , PT ;  /* 0x7f8000000000780b */ /* 0x000fda0003f1c200 */
[----:B------:R-:W-:Y:S01]  /*0fa0*/  @P0 FADD.FTZ R2, R0, 1 ;  /* 0x3f80000000020421 */ /* 0x000fe20000010000 */
[----:B------:R-:W-:Y:S06]  /*0fb0*/  @P0 BRA `(.L_x_12) ;  /* 0x0000000000280947 */ /* 0x000fec0003800000 */
[----:B------:R-:W-:-:S13]  /*0fc0*/  FSETP.NEU.FTZ.AND P0, PT, |R0|, +INF , PT ;  /* 0x7f8000000000780b */ /* 0x000fda0003f1d200 */
[----:B------:R-:W-:-:S04]  /*0fd0*/  @P0 FFMA R3, R0, 1.84467440737095516160e+19, RZ ;  /* 0x5f80000000030823 */ /* 0x000fc800000000ff */
[----:B------:R-:W0:Y:S02]  /*0fe0*/  @P0 MUFU.RSQ R2, R3 ;  /* 0x0000000300020308 */ /* 0x000e240000001400 */
[----:B0-----:R-:W-:Y:S01]  /*0ff0*/  @P0 FMUL.FTZ R6, R3, R2 ;  /* 0x0000000203060220 */ /* 0x001fe20000410000 */
[----:B------:R-:W-:Y:S01]  /*1000*/  @P0 FMUL.FTZ R8, R2, 0.5 ;  /* 0x3f00000002080820 */ /* 0x000fe20000410000 */
[----:B------:R-:W-:Y:S02]  /*1010*/  @!P0 IMAD.MOV.U32 R2, RZ, RZ, R0 ;  /* 0x000000ffff028224 */ /* 0x000fe400078e0000 */
[----:B------:R-:W-:-:S04]  /*1020*/  @P0 FADD.FTZ R7, -R6, -RZ ;  /* 0x800000ff06070221 */ /* 0x000fc80000010100 */
[----:B------:R-:W-:-:S04]  /*1030*/  @P0 FFMA R7, R6, R7, R3 ;  /* 0x0000000706070223 */ /* 0x000fc80000000003 */
[----:B------:R-:W-:-:S04]  /*1040*/  @P0 FFMA R7, R7, R8, R6 ;  /* 0x0000000807070223 */ /* 0x000fc80000000006 */
[----:B------:R-:W-:-:S07]  /*1050*/  @P0 FMUL.FTZ R2, R7, 2.3283064365386962891e-10 ;  /* 0x2f80000007020820 */ /* 0x000fce0000410000 */
.L_x_12:
[----:B------:R-:W-:Y:S01]  /*1060*/  HFMA2 R3, -RZ, RZ, 0, 0 ;  /* 0x00000000ff037431 */ /* 0x000fe200000001ff */
[----:B------:R-:W-:Y:S01]  /*1070*/  MOV R0, R2 ;  /* 0x0000000200007202 */ /* 0x000fe20000000f00 */
[----:B------:R-:W-:-:S04]  /*1080*/  IMAD.MOV.U32 R2, RZ, RZ, R9 ;  /* 0x000000ffff027224 */ /* 0x000fc800078e0009 */
[----:B------:R-:W-:Y:S05]  /*1090*/  RET.REL.NODEC R2 `(_Z6kernelPf) ;  /* 0xffffffec02d87950 */ /* 0x000fea0003c3ffff */
        .weak           $__internal_1_$__cuda_sm3x_div_rn_noftz_f32_slowpath
        .type           $__internal_1_$__cuda_sm3x_div_rn_noftz_f32_slowpath,@function
        .size           $__internal_1_$__cuda_sm3x_div_rn_noftz_f32_slowpath,(.L_x_26 - $__internal_1_$__cuda_sm3x_div_rn_noftz_f32_slowpath)
$__internal_1_$__cuda_sm3x_div_rn_noftz_f32_slowpath:
[----:B------:R-:W-:Y:S01]  /*10a0*/  SHF.R.U32.HI R6, RZ, 0x17, R3 ;  /* 0x00000017ff067819 */ /* 0x000fe20000011603 */
[----:B------:R-:W-:Y:S01]  /*10b0*/  BSSY.RECONVERGENT B1, `(.L_x_13) ;  /* 0x0000062000017945 */ /* 0x000fe20003800200 */
[----:B------:R-:W-:Y:S02]  /*10c0*/  SHF.R.U32.HI R5, RZ, 0x17, R0 ;  /* 0x00000017ff057819 */ /* 0x000fe40000011600 */
[----:B------:R-:W-:Y:S02]  /*10d0*/  LOP3.LUT R10, R6, 0xff, RZ, 0xc0, !PT ;  /* 0x000000ff060a7812 */ /* 0x000fe400078ec0ff */
[----:B------:R-:W-:-:S03]  /*10e0*/  LOP3.LUT R8, R5, 0xff, RZ, 0xc0, !PT ;  /* 0x000000ff05087812 */ /* 0x000fc600078ec0ff */
[----:B------:R-:W-:Y:S01]  /*10f0*/  VIADD R7, R10, 0xffffffff ;  /* 0xffffffff0a077836 */ /* 0x000fe20000000000 */
[----:B------:R-:W-:-:S04]  /*1100*/  IADD3 R6, PT, PT, R8, -0x1, RZ ;  /* 0xffffffff08067810 */ /* 0x000fc80007ffe0ff */
[----:B------:R-:W-:-:S04]  /*1110*/  ISETP.GT.U32.AND P0, PT, R7, 0xfd, PT ;  /* 0x000000fd0700780c */ /* 0x000fc80003f04070 */
[----:B------:R-:W-:-:S13]  /*1120*/  ISETP.GT.U32.OR P0, PT, R6, 0xfd, P0 ;  /* 0x000000fd0600780c */ /* 0x000fda0000704470 */
[----:B------:R-:W-:Y:S01]  /*1130*/  @!P0 IMAD.MOV.U32 R5, RZ, RZ, RZ ;  /* 0x000000ffff058224 */ /* 0x000fe200078e00ff */
[----:B------:R-:W-:Y:S06]  /*1140*/  @!P0 BRA `(.L_x_14) ;  /* 0x00000000005c8947 */ /* 0x000fec0003800000 */
[----:B------:R-:W-:Y:S02]  /*1150*/  FSETP.GTU.FTZ.AND P0, PT, |R0|, +INF , PT ;  /* 0x7f8000000000780b */ /* 0x000fe40003f1c200 */
[----:B------:R-:W-:-:S04]  /*1160*/  FSETP.GTU.FTZ.AND P1, PT, |R3|, +INF , PT ;  /* 0x7f8000000300780b */ /* 0x000fc80003f3c200 */
[----:B------:R-:W-:-:S13]  /*1170*/  PLOP3.LUT P0, PT, P0, P1, PT, 0xf8, 0x8f ;  /* 0x00000000008f781c */ /* 0x000fda0000703f70 */
[----:B------:R-:W-:Y:S05]  /*1180*/  @P0 BRA `(.L_x_15) ;  /* 0x00000004004c0947 */ /* 0x000fea0003800000 */
[----:B------:R-:W-:-:S13]  /*1190*/  LOP3.LUT P0, RZ, R3, 0x7fffffff, R0, 0xc8, !PT ;  /* 0x7fffffff03ff7812 */ /* 0x000fda000780c800 */
[----:B------:R-:W-:Y:S05]  /*11a0*/  @!P0 BRA `(.L_x_16) ;  /* 0x00000004003c8947 */ /* 0x000fea0003800000 */
[C---:B------:R-:W-:Y:S02]  /*11b0*/  FSETP.NEU.FTZ.AND P0, PT, |R0|.reuse, +INF , PT ;  /* 0x7f8000000000780b */ /* 0x040fe40003f1d200 */
[----:B------:R-:W-:Y:S02]  /*11c0*/  FSETP.NEU.FTZ.AND P2, PT, |R3|, +INF , PT ;  /* 0x7f8000000300780b */ /* 0x000fe40003f5d200 */
[----:B------:R-:W-:-:S11]  /*11d0*/  FSETP.NEU.FTZ.AND P1, PT, |R0|, +INF , PT ;  /* 0x7f8000000000780b */ /* 0x000fd60003f3d200 */
[----:B------:R-:W-:Y:S05]  /*11e0*/  @!P2 BRA !P0, `(.L_x_16) ;  /* 0x00000004002ca947 */ /* 0x000fea0004000000 */
[----:B------:R-:W-:-:S04]  /*11f0*/  LOP3.LUT P0, RZ, R0, 0x7fffffff, RZ, 0xc0, !PT ;  /* 0x7fffffff00ff7812 */ /* 0x000fc8000780c0ff */
[----:B------:R-:W-:-:S13]  /*1200*/  PLOP3.LUT P0, PT, P2, P0, PT, 0x2f, 0xf2 ;  /* 0x0000000000f2781c */ /* 0x000fda0001700577 */
[----:B------:R-:W-:Y:S05]  /*1210*/  @P0 BRA `(.L_x_17) ;  /* 0x0000000400180947 */ /* 0x000fea0003800000 */
[----:B------:R-:W-:-:S04]  /*1220*/  LOP3.LUT P0, RZ, R3, 0x7fffffff, RZ, 0xc0, !PT ;  /* 0x7fffffff03ff7812 */ /* 0x000fc8000780c0ff */
[----:B------:R-:W-:-:S13]  /*1230*/  PLOP3.LUT P0, PT, P1, P0, PT, 0x2f, 0xf2 ;  /* 0x0000000000f2781c */ /* 0x000fda0000f00577 */
[----:B------:R-:W-:Y:S05]  /*1240*/  @P0 BRA `(.L_x_18) ;  /* 0x0000000400000947 */ /* 0x000fea0003800000 */
[----:B------:R-:W-:Y:S02]  /*1250*/  ISETP.GE.AND P0, PT, R6, RZ, PT ;  /* 0x000000ff0600720c */ /* 0x000fe40003f06270 */
[----:B------:R-:W-:-:S11]  /*1260*/  ISETP.GE.AND P1, PT, R7, RZ, PT ;  /* 0x000000ff0700720c */ /* 0x000fd60003f26270 */
[----:B------:R-:W-:Y:S01]  /*1270*/  @P0 MOV R5, RZ ;  /* 0x000000ff00050202 */ /* 0x000fe20000000f00 */
[----:B------:R-:W-:Y:S02]  /*1280*/  @!P0 IMAD.MOV.U32 R5, RZ, RZ, -0x40 ;  /* 0xffffffc0ff058424 */ /* 0x000fe400078e00ff */
[----:B------:R-:W-:Y:S01]  /*1290*/  @!P0 FFMA R0, R0, 1.84467440737095516160e+19, RZ ;  /* 0x5f80000000008823 */ /* 0x000fe200000000ff */
[----:B------:R-:W-:Y:S02]  /*12a0*/  @!P1 FFMA R3, R3, 1.84467440737095516160e+19, RZ ;  /* 0x5f80000003039823 */ /* 0x000fe400000000ff */
[----:B------:R-:W-:-:S07]  /*12b0*/  @!P1 IADD3 R5, PT, PT, R5, 0x40, RZ ;  /* 0x0000004005059810 */ /* 0x000fce0007ffe0ff */
.L_x_14:
[----:B------:R-:W-:Y:S01]  /*12c0*/  LEA R6, R10, 0xc0800000, 0x17 ;  /* 0xc08000000a067811 */ /* 0x000fe200078eb8ff */
[----:B------:R-:W-:Y:S04]  /*12d0*/  BSSY.RECONVERGENT B2, `(.L_x_19) ;  /* 0x0000036000027945 */ /* 0x000fe80003800200 */
[----:B------:R-:W-:Y:S01]  /*12e0*/  IMAD.IADD R6, R3, 0x1, -R6 ;  /* 0x0000000103067824 */ /* 0x000fe200078e0a06 */
[----:B------:R-:W-:-:S03]  /*12f0*/  IADD3 R3, PT, PT, R8, -0x7f, RZ ;  /* 0xffffff8108037810 */ /* 0x000fc60007ffe0ff */
[----:B------:R0:W1:Y:S01]  /*1300*/  MUFU.RCP R7, R6 ;  /* 0x0000000600077308 */ /* 0x0000620000001000 */
[----:B------:R-:W-:Y:S01]  /*1310*/  FADD.FTZ R9, -R6, -RZ ;  /* 0x800000ff06097221 */ /* 0x000fe20000010100 */
[C---:B------:R-:W-:Y:S01]  /*1320*/  IMAD R0, R3.reuse, -0x800000, R0 ;  /* 0xff80000003007824 */ /* 0x040fe200078e0200 */
[----:B0-----:R-:W-:-:S05]  /*1330*/  IADD3 R6, PT, PT, R3, 0x7f, -R10 ;  /* 0x0000007f03067810 */ /* 0x001fca0007ffe80a */
[----:B------:R-:W-:Y:S02]  /*1340*/  IMAD.IADD R6, R6, 0x1, R5 ;  /* 0x0000000106067824 */ /* 0x000fe400078e0205 */
[----:B-1----:R-:W-:-:S04]  /*1350*/  FFMA R8, R7, R9, 1 ;  /* 0x3f80000007087423 */ /* 0x002fc80000000009 */
[----:B------:R-:W-:-:S04]  /*1360*/  FFMA R12, R7, R8, R7 ;  /* 0x00000008070c7223 */ /* 0x000fc80000000007 */
[----:B------:R-:W-:-:S04]  /*1370*/  FFMA R7, R0, R12, RZ ;  /* 0x0000000c00077223 */ /* 0x000fc800000000ff */
[----:B------:R-:W-:-:S04]  /*1380*/  FFMA R8, R9, R7, R0 ;  /* 0x0000000709087223 */ /* 0x000fc80000000000 */
[----:B------:R-:W-:-:S04]  /*1390*/  FFMA R7, R12, R8, R7 ;  /* 0x000000080c077223 */ /* 0x000fc80000000007 */
[----:B------:R-:W-:-:S04]  /*13a0*/  FFMA R8, R9, R7, R0 ;  /* 0x0000000709087223 */ /* 0x000fc80000000000 */
[----:B------:R-:W-:-:S05]  /*13b0*/  FFMA R0, R12, R8, R7 ;  /* 0x000000080c007223 */ /* 0x000fca0000000007 */
[----:B------:R-:W-:-:S04]  /*13c0*/  SHF.R.U32.HI R3, RZ, 0x17, R0 ;  /* 0x00000017ff037819 */ /* 0x000fc80000011600 */
[----:B------:R-:W-:-:S04]  /*13d0*/  LOP3.LUT R3, R3, 0xff, RZ, 0xc0, !PT ;  /* 0x000000ff03037812 */ /* 0x000fc800078ec0ff */
[----:B------:R-:W-:-:S05]  /*13e0*/  IADD3 R9, PT, PT, R3, R6, RZ ;  /* 0x0000000603097210 */ /* 0x000fca0007ffe0ff */
[----:B------:R-:W-:-:S05]  /*13f0*/  VIADD R3, R9, 0xffffffff ;  /* 0xffffffff09037836 */ /* 0x000fca0000000000 */
[----:B------:R-:W-:-:S13]  /*1400*/  ISETP.GE.U32.AND P0, PT, R3, 0xfe, PT ;  /* 0x000000fe0300780c */ /* 0x000fda0003f06070 */
[----:B------:R-:W-:Y:S05]  /*1410*/  @!P0 BRA `(.L_x_20) ;  /* 0x0000000000808947 */ /* 0x000fea0003800000 */
[----:B------:R-:W-:-:S13]  /*1420*/  ISETP.GT.AND P0, PT, R9, 0xfe, PT ;  /* 0x000000fe0900780c */ /* 0x000fda0003f04270 */
[----:B------:R-:W-:Y:S05]  /*1430*/  @P0 BRA `(.L_x_21) ;  /* 0x00000000006c0947 */ /* 0x000fea0003800000 */
[----:B------:R-:W-:-:S13]  /*1440*/  ISETP.GE.AND P0, PT, R9, 0x1, PT ;  /* 0x000000010900780c */ /* 0x000fda0003f06270 */
[----:B------:R-:W-:Y:S05]  /*1450*/  @P0 BRA `(.L_x_22) ;  /* 0x0000000000740947 */ /* 0x000fea0003800000 */
[----:B------:R-:W-:Y:S02]  /*1460*/  ISETP.GE.AND P0, PT, R9, -0x18, PT ;  /* 0xffffffe80900780c */ /* 0x000fe40003f06270 */
[----:B------:R-:W-:-:S11]  /*1470*/  LOP3.LUT R0, R0, 0x80000000, RZ, 0xc0, !PT ;  /* 0x8000000000007812 */ /* 0x000fd600078ec0ff */
[----:B------:R-:W-:Y:S05]  /*1480*/  @!P0 BRA `(.L_x_22) ;  /* 0x0000000000688947 */ /* 0x000fea0003800000 */
[CCC-:B------:R-:W-:Y:S01]  /*1490*/  FFMA.RZ R3, R12.reuse, R8.reuse, R7.reuse ;  /* 0x000000080c037223 */ /* 0x1c0fe2000000c007 */
[CCC-:B------:R-:W-:Y:S01]  /*14a0*/  FFMA.RM R6, R12.reuse, R8.reuse, R7.reuse ;  /* 0x000000080c067223 */ /* 0x1c0fe20000004007 */
[C---:B------:R-:W-:Y:S02]  /*14b0*/  ISETP.NE.AND P2, PT, R9.reuse, RZ, PT ;  /* 0x000000ff0900720c */ /* 0x040fe40003f45270 */
[----:B------:R-:W-:Y:S02]  /*14c0*/  ISETP.NE.AND P1, PT, R9, RZ, PT ;  /* 0x000000ff0900720c */ /* 0x000fe40003f25270 */
[----:B------:R-:W-:Y:S01]  /*14d0*/  LOP3.LUT R5, R3, 0x7fffff, RZ, 0xc0, !PT ;  /* 0x007fffff03057812 */ /* 0x000fe200078ec0ff */
[----:B------:R-:W-:Y:S01]  /*14e0*/  FFMA.RP R3, R12, R8, R7 ;  /* 0x000000080c037223 */ /* 0x000fe20000008007 */
[----:B------:R-:W-:Y:S01]  /*14f0*/  IADD3 R8, PT, PT, R9, 0x20, RZ ;  /* 0x0000002009087810 */ /* 0x000fe20007ffe0ff */
[----:B------:R-:W-:Y:S01]  /*1500*/  IMAD.MOV R7, RZ, RZ, -R9 ;  /* 0x000000ffff077224 */ /* 0x000fe200078e0a09 */
[----:B------:R-:W-:-:S02]  /*1510*/  LOP3.LUT R5, R5, 0x800000, RZ, 0xfc, !PT ;  /* 0x0080000005057812 */ /* 0x000fc400078efcff */
[----:B------:R-:W-:Y:S02]  /*1520*/  FSETP.NEU.FTZ.AND P0, PT, R3, R6, PT ;  /* 0x000000060300720b */ /* 0x000fe40003f1d000 */
[----:B------:R-:W-:Y:S02]  /*1530*/  SHF.L.U32 R8, R5, R8, RZ ;  /* 0x0000000805087219 */ /* 0x000fe400000006ff */
[----:B------:R-:W-:Y:S02]  /*1540*/  SEL R6, R7, RZ, P2 ;  /* 0x000000ff07067207 */ /* 0x000fe40001000000 */
[----:B------:R-:W-:Y:S02]  /*1550*/  ISETP.NE.AND P1, PT, R8, RZ, P1 ;  /* 0x000000ff0800720c */ /* 0x000fe40000f25270 */
[----:B------:R-:W-:Y:S02]  /*1560*/  SHF.R.U32.HI R6, RZ, R6, R5 ;  /* 0x00000006ff067219 */ /* 0x000fe40000011605 */
[----:B------:R-:W-:-:S02]  /*1570*/  PLOP3.LUT P0, PT, P0, P1, PT, 0xf8, 0x8f ;  /* 0x00000000008f781c */ /* 0x000fc40000703f70 */
[----:B------:R-:W-:Y:S02]  /*1580*/  SHF.R.U32.HI R8, RZ, 0x1, R6 ;  /* 0x00000001ff087819 */ /* 0x000fe40000011606 */
[----:B------:R-:W-:-:S04]  /*1590*/  SEL R3, RZ, 0x1, !P0 ;  /* 0x00000001ff037807 */ /* 0x000fc80004000000 */
[----:B------:R-:W-:-:S04]  /*15a0*/  LOP3.LUT R3, R3, 0x1, R8, 0xf8, !PT ;  /* 0x0000000103037812 */ /* 0x000fc800078ef808 */
[----:B------:R-:W-:-:S04]  /*15b0*/  LOP3.LUT R3, R3, R6, RZ, 0xc0, !PT ;  /* 0x0000000603037212 */ /* 0x000fc800078ec0ff */
[----:B------:R-:W-:-:S04]  /*15c0*/  IADD3 R3, PT, PT, R8, R3, RZ ;  /* 0x0000000308037210 */ /* 0x000fc80007ffe0ff */
[----:B------:R-:W-:Y:S01]  /*15d0*/  LOP3.LUT R0, R3, R0, RZ, 0xfc, !PT ;  /* 0x0000000003007212 */ /* 0x000fe200078efcff */
[----:B------:R-:W-:Y:S06]  /*15e0*/  BRA `(.L_x_22) ;  /* 0x0000000000107947 */ /* 0x000fec0003800000 */
.L_x_21:
[----:B------:R-:W-:-:S04]  /*15f0*/  LOP3.LUT R0, R0, 0x80000000, RZ, 0xc0, !PT ;  /* 0x8000000000007812 */ /* 0x000fc800078ec0ff */
[----:B------:R-:W-:Y:S01]  /*1600*/  LOP3.LUT R0, R0, 0x7f800000, RZ, 0xfc, !PT ;  /* 0x7f80000000007812 */ /* 0x000fe200078efcff */
[----:B------:R-:W-:Y:S06]  /*1610*/  BRA `(.L_x_22) ;  /* 0x0000000000047947 */ /* 0x000fec0003800000 */
.L_x_20:
[----:B------:R-:W-:-:S07]  /*1620*/  IMAD R0, R6, 0x800000, R0 ;  /* 0x0080000006007824 */ /* 0x000fce00078e0200 */
.L_x_22:
[----:B------:R-:W-:Y:S05]  /*1630*/  BSYNC.RECONVERGENT B2 ;  /* 0x0000000000027941 */ /* 0x000fea0003800200 */
.L_x_19:
[----:B------:R-:W-:Y:S05]  /*1640*/  BRA `(.L_x_23) ;  /* 0x0000000000207947 */ /* 0x000fea0003800000 */
.L_x_18:
[----:B------:R-:W-:-:S04]  /*1650*/  LOP3.LUT R0, R3, 0x80000000, R0, 0x48, !PT ;  /* 0x8000000003007812 */ /* 0x000fc800078e4800 */
[----:B------:R-:W-:Y:S01]  /*1660*/  LOP3.LUT R0, R0, 0x7f800000, RZ, 0xfc, !PT ;  /* 0x7f80000000007812 */ /* 0x000fe200078efcff */
[----:B------:R-:W-:Y:S06]  /*1670*/  BRA `(.L_x_23) ;  /* 0x0000000000147947 */ /* 0x000fec0003800000 */
.L_x_17:
[----:B------:R-:W-:Y:S01]  /*1680*/  LOP3.LUT R0, R3, 0x80000000, R0, 0x48, !PT ;  /* 0x8000000003007812 */ /* 0x000fe200078e4800 */
[----:B------:R-:W-:Y:S06]  /*1690*/  BRA `(.L_x_23) ;  /* 0x00000000000c7947 */ /* 0x000fec0003800000 */
.L_x_16:
[----:B------:R-:W0:Y:S01]  /*16a0*/  MUFU.RSQ R0, -QNAN ;  /* 0xffc0000000007908 */ /* 0x000e220000001400 */
[----:B------:R-:W-:Y:S05]  /*16b0*/  BRA `(.L_x_23) ;  /* 0x0000000000047947 */ /* 0x000fea0003800000 */
.L_x_15:
[----:B------:R-:W-:-:S07]  /*16c0*/  FADD.FTZ R0, R0, R3 ;  /* 0x0000000300007221 */ /* 0x000fce0000010000 */
.L_x_23:
[----:B------:R-:W-:Y:S05]  /*16d0*/  BSYNC.RECONVERGENT B1 ;  /* 0x0000000000017941 */ /* 0x000fea0003800200 */
.L_x_13:
[----:B------:R-:W-:-:S04]  /*16e0*/  HFMA2 R3, -RZ, RZ, 0, 0 ;  /* 0x00000000ff037431 */ /* 0x000fc800000001ff */
[----:B0-----:R-:W-:Y:S05]  /*16f0*/  RET.REL.NODEC R2 `(_Z6kernelPf) ;  /* 0xffffffe802407950 */ /* 0x001fea0003c3ffff */
.L_x_24:
[----:B------:R-:W-:-:S00]  /*1700*/  BRA `(.L_x_24) ;  /* 0xfffffffc00fc7947 */ /* 0x000fc0000383ffff */
[----:B------:R-:W-:-:S00]  /*1710*/  NOP ;  /* 0x0000000000007918 */ /* 0x000fc00000000000 */
        /* <DEDUP_REMOVED lines=14> */
.L_x_26:


//--------------------- .nv.global.init           --------------------------
	.section	.nv.global.init,"aw",@progbits
	.align	4
.nv.global.init:
	.type		__cudart_i2opi_f,@object
	.size		__cudart_i2opi_f,(.L_1 - __cudart_i2opi_f)
__cudart_i2opi_f:
        /*0000*/ 	.byte	0x41, 0x90, 0x43, 0x3c, 0x99, 0x95, 0x62, 0xdb, 0xc0, 0xdd, 0x34, 0xf5, 0xd1, 0x57, 0x27, 0xfc
        /*0010*/ 	.byte	0x29, 0x15, 0x44, 0x4e, 0x6e, 0x83, 0xf9, 0xa2
.L_1:


//--------------------- .nv.shared.reserved.0     --------------------------
	.section	.nv.shared.reserved.0,"aw",@nobits
	.weak		__nv_reservedSMEM_offset_0_alias
	.size		__nv_reservedSMEM_offset_0_alias, 0, 64
	.other		__nv_reservedSMEM_offset_0_alias,@"STO_CUDA_RESERVED_SHARED STV_DEFAULT"
__nv_reservedSMEM_offset_0_alias:
	.zero		0
	.zero		64


//--------------------- .nv.constant0._Z6kernelPf --------------------------
	.section	.nv.constant0._Z6kernelPf,"a",@progbits
	.sectionflags	@""
	.align	4
.nv.constant0._Z6kernelPf:
	.zero		904


//--------------------- SYMBOLS --------------------------

	.type		.nv.reservedSmem.offset0,@object
	.size		.nv.reservedSmem.offset0,0x4
